	.headerflags	@"EF_CUDA_TEXMODE_UNIFIED EF_CUDA_64BIT_ADDRESS EF_CUDA_ACCELERATORS EF_CUDA_SM90 EF_CUDA_VIRTUAL_SM(EF_CUDA_SM90)"
	.elftype	@"ET_EXEC"


//--------------------- .nv.info                  --------------------------
	.section	.nv.info,"",@"SHT_CUDA_INFO"
	.align	4


	//----- nvinfo : EIATTR_REGCOUNT
	.align		4
        /*0000*/ 	.byte	0x04, 0x2f
        /*0002*/ 	.short	(.L_2 - .L_1)
	.align		4
.L_1:
        /*0004*/ 	.word	index@(triton_poi_fused_convolution_tanh_38)
        /*0008*/ 	.word	0x0000000c


	//----- nvinfo : EIATTR_MIN_STACK_SIZE
	.align		4
.L_2:
        /*000c*/ 	.byte	0x04, 0x12
        /*000e*/ 	.short	(.L_4 - .L_3)
	.align		4
.L_3:
        /*0010*/ 	.word	index@(triton_poi_fused_convolution_tanh_38)
        /*0014*/ 	.word	0x00000000


	//----- nvinfo : EIATTR_FRAME_SIZE
	.align		4
.L_4:
        /*0018*/ 	.byte	0x04, 0x11
        /*001a*/ 	.short	(.L_6 - .L_5)
	.align		4
.L_5:
        /*001c*/ 	.word	index@(triton_poi_fused_convolution_tanh_38)
        /*0020*/ 	.word	0x00000000


	//----- nvinfo : EIATTR_MIN_STACK_SIZE
	.align		4
.L_6:
        /*0024*/ 	.byte	0x04, 0x12
        /*0026*/ 	.short	(.L_8 - .L_7)
	.align		4
.L_7:
        /*0028*/ 	.word	index@(triton_poi_fused_convolution_tanh_38)
        /*002c*/ 	.word	0x00000000
.L_8:


//--------------------- .nv.info.triton_poi_fused_convolution_tanh_38 --------------------------
	.section	.nv.info.triton_poi_fused_convolution_tanh_38,"",@"SHT_CUDA_INFO"
	.sectionflags	@""
	.align	4


	//----- nvinfo : EIATTR_CUDA_API_VERSION
	.align		4
        /*0000*/ 	.byte	0x04, 0x37
        /*0002*/ 	.short	(.L_10 - .L_9)
.L_9:
        /*0004*/ 	.word	0x0000007c


	//----- nvinfo : EIATTR_KPARAM_INFO
	.align		4
.L_10:
        /*0008*/ 	.byte	0x04, 0x17
        /*000a*/ 	.short	(.L_12 - .L_11)
.L_11:
        /*000c*/ 	.word	0x00000000
        /*0010*/ 	.short	0x0002
        /*0012*/ 	.short	0x0010
        /*0014*/ 	.byte	0x00, 0xf0, 0x11, 0x00


	//----- nvinfo : EIATTR_KPARAM_INFO
	.align		4
.L_12:
        /*0018*/ 	.byte	0x04, 0x17
        /*001a*/ 	.short	(.L_14 - .L_13)
.L_13:
        /*001c*/ 	.word	0x00000000
        /*0020*/ 	.short	0x0001
        /*0022*/ 	.short	0x0008
        /*0024*/ 	.byte	0x00, 0xf4, 0x21, 0x00


	//----- nvinfo : EIATTR_KPARAM_INFO
	.align		4
.L_14:
        /*0028*/ 	.byte	0x04, 0x17
        /*002a*/ 	.short	(.L_16 - .L_15)
.L_15:
        /*002c*/ 	.word	0x00000000
        /*0030*/ 	.short	0x0000
        /*0032*/ 	.short	0x0000
        /*0034*/ 	.byte	0x00, 0xf4, 0x21, 0x00


	//----- nvinfo : EIATTR_SPARSE_MMA_MASK
	.align		4
.L_16:
        /*0038*/ 	.byte	0x03, 0x50
        /*003a*/ 	.short	0x0000


	//----- nvinfo : EIATTR_MAXREG_COUNT
	.align		4
        /*003c*/ 	.byte	0x03, 0x1b
        /*003e*/ 	.short	0x00ff


	//----- nvinfo : EIATTR_EXIT_INSTR_OFFSETS
	.align		4
        /*0040*/ 	.byte	0x04, 0x1c
        /*0042*/ 	.short	(.L_18 - .L_17)


	//   ....[0]....
.L_17:
        /*0044*/ 	.word	0x00000430


	//----- nvinfo : EIATTR_REQNTID
	.align		4
.L_18:
        /*0048*/ 	.byte	0x04, 0x10
        /*004a*/ 	.short	(.L_20 - .L_19)
.L_19:
        /*004c*/ 	.word	0x00000080
        /*0050*/ 	.word	0x00000001
        /*0054*/ 	.word	0x00000001


	//----- nvinfo : EIATTR_CRS_STACK_SIZE
	.align		4
.L_20:
        /*0058*/ 	.byte	0x04, 0x1e
        /*005a*/ 	.short	(.L_22 - .L_21)
.L_21:
        /*005c*/ 	.word	0x00000000


	//----- nvinfo : EIATTR_CBANK_PARAM_SIZE
	.align		4
.L_22:
        /*0060*/ 	.byte	0x03, 0x19
        /*0062*/ 	.short	0x0014


	//----- nvinfo : EIATTR_PARAM_CBANK
	.align		4
        /*0064*/ 	.byte	0x04, 0x0a
        /*0066*/ 	.short	(.L_24 - .L_23)
	.align		4
.L_23:
        /*0068*/ 	.word	index@(.nv.constant0.triton_poi_fused_convolution_tanh_38)
        /*006c*/ 	.short	0x0210
        /*006e*/ 	.short	0x0014


	//----- nvinfo : EIATTR_SW_WAR
	.align		4
.L_24:
        /*0070*/ 	.byte	0x04, 0x36
        /*0072*/ 	.short	(.L_26 - .L_25)
.L_25:
        /*0074*/ 	.word	0x00000008
.L_26:


//--------------------- .nv.callgraph             --------------------------
	.section	.nv.callgraph,"",@"SHT_CUDA_CALLGRAPH"
	.align	4
	.sectionentsize	8
	.align		4
        /*0000*/ 	.word	0x00000000
	.align		4
        /*0004*/ 	.word	0xffffffff
	.align		4
        /*0008*/ 	.word	0x00000000
	.align		4
        /*000c*/ 	.word	0xfffffffe
	.align		4
        /*0010*/ 	.word	0x00000000
	.align		4
        /*0014*/ 	.word	0xfffffffd
	.align		4
        /*0018*/ 	.word	0x00000000
	.align		4
        /*001c*/ 	.word	0xfffffffc


//--------------------- .nv.constant4             --------------------------
	.section	.nv.constant4,"a",@progbits
	.align	8
	.align		8
.nv.constant4:
        /*0000*/ 	.dword	_$_str


//--------------------- .text.triton_poi_fused_convolution_tanh_38 --------------------------
	.section	.text.triton_poi_fused_convolution_tanh_38,"ax",@progbits
	.align	128
        .global         triton_poi_fused_convolution_tanh_38
        .type           triton_poi_fused_convolution_tanh_38,@function
        .size           triton_poi_fused_convolution_tanh_38,(.L_x_7 - triton_poi_fused_convolution_tanh_38)
        .other          triton_poi_fused_convolution_tanh_38,@"STO_CUDA_ENTRY STV_DEFAULT"
triton_poi_fused_convolution_tanh_38:
.text.triton_poi_fused_convolution_tanh_38:
[----:B------:R-:W0:Y:S02]  /*0000*/  LDC R1, c[0x0][0x28] ;  /* 0x00000a00ff017b82 */ /* 0x000e240000000800 */
[----:B------:R-:W1:Y:S01]  /*0010*/  S2R R0, SR_TID.X ;  /* 0x0000000000007919 */ /* 0x000e620000002100 */
[----:B------:R-:W2:Y:S01]  /*0020*/  LDC.64 R6, c[0x0][0x218] ;  /* 0x00008600ff067b82 */ /* 0x000ea20000000a00 */
[----:B------:R-:W-:Y:S01]  /*0030*/  ULDC.64 UR4, c[0x0][0x208] ;  /* 0x0000820000047ab9 */ /* 0x000fe20000000a00 */
[----:B------:R-:W3:Y:S06]  /*0040*/  S2R R5, SR_CTAID.X ;  /* 0x0000000000057919 */ /* 0x000eec0000002500 */
[----:B------:R-:W4:Y:S01]  /*0050*/  LDC.64 R2, c[0x0][0x210] ;  /* 0x00008400ff027b82 */ /* 0x000f220000000a00 */
[----:B-1----:R-:W-:-:S02]  /*0060*/  SHF.L.U32 R0, R0, 0x1, RZ ;  /* 0x0000000100007819 */ /* 0x002fc400000006ff */
[----:B---3--:R-:W-:Y:S02]  /*0070*/  SHF.R.S32.HI R4, RZ, 0x17, R5 ;  /* 0x00000017ff047819 */ /* 0x008fe40000011405 */
[----:B------:R-:W-:Y:S02]  /*0080*/  LOP3.LUT R0, R0, 0xfe, RZ, 0xc0, !PT ;  /* 0x000000fe00007812 */ /* 0x000fe400078ec0ff */
[----:B------:R-:W-:Y:S02]  /*0090*/  SGXT R4, R4, 0x1 ;  /* 0x000000010404781a */ /* 0x000fe40000000200 */
[----:B------:R-:W-:-:S04]  /*00a0*/  LEA R5, R5, R0, 0x8 ;  /* 0x0000000005057211 */ /* 0x000fc800078e40ff */
[----:B------:R-:W-:Y:S01]  /*00b0*/  LEA.HI R4, R4, R5, RZ, 0xc ;  /* 0x0000000504047211 */ /* 0x000fe200078f60ff */
[----:B----4-:R-:W-:-:S03]  /*00c0*/  IMAD.WIDE R2, R5, 0x4, R2 ;  /* 0x0000000405027825 */ /* 0x010fc600078e0202 */
[----:B------:R-:W-:-:S05]  /*00d0*/  SHF.R.S32.HI R4, RZ, 0xc, R4 ;  /* 0x0000000cff047819 */ /* 0x000fca0000011404 */
[----:B------:R-:W-:-:S05]  /*00e0*/  IMAD.HI R0, R4, 0x55555556, RZ ;  /* 0x5555555604007827 */ /* 0x000fca00078e02ff */
[----:B------:R-:W-:-:S05]  /*00f0*/  LEA.HI R9, R0, R0, RZ, 0x1 ;  /* 0x0000000000097211 */ /* 0x000fca00078f08ff */
[----:B------:R-:W-:Y:S02]  /*0100*/  IMAD R9, R9, -0x3, R4 ;  /* 0xfffffffd09097824 */ /* 0x000fe400078e0204 */
[----:B------:R-:W3:Y:S02]  /*0110*/  LDG.E.64 R4, desc[UR4][R2.64] ;  /* 0x0000000402047981 */ /* 0x000ee4000c1e1b00 */
[----:B--2---:R-:W-:-:S06]  /*0120*/  IMAD.WIDE R6, R9, 0x4, R6 ;  /* 0x0000000409067825 */ /* 0x004fcc00078e0206 */
[----:B------:R-:W3:Y:S01]  /*0130*/  LDG.E.EL R6, desc[UR4][R6.64] ;  /* 0x0000000406067981 */ /* 0x000ee2000c2e1900 */
[----:B------:R-:W-:Y:S01]  /*0140*/  BSSY B0, `(.L_x_0) ;  /* 0x0000017000007945 */ /* 0x000fe20003800000 */
[----:B---3--:R-:W-:-:S04]  /*0150*/  FADD R8, R4, R6 ;  /* 0x0000000604087221 */ /* 0x008fc80000000000 */
[----:B------:R-:W-:-:S05]  /*0160*/  FADD.FTZ R0, |R8|, -RZ ;  /* 0x800000ff08007221 */ /* 0x000fca0000010200 */
[----:B------:R-:W-:Y:S01]  /*0170*/  FSETP.GE.AND P0, PT, R0, 0.60000002384185791016, PT ;  /* 0x3f19999a0000780b */ /* 0x000fe20003f06000 */
[----:B------:R-:W-:-:S12]  /*0180*/  FADD R4, R5, R6 ;  /* 0x0000000605047221 */ /* 0x000fd80000000000 */
[----:B------:R-:W-:Y:S05]  /*0190*/  @!P0 BRA `(.L_x_1) ;  /* 0x0000000000288947 */ /* 0x000fea0003800000 */
[C---:B------:R-:W-:Y:S01]  /*01a0*/  FMUL R5, R0.reuse, 2.8853900432586669922 ;  /* 0x4038aa3b00057820 */ /* 0x040fe20000400000 */
[----:B------:R-:W-:Y:S01]  /*01b0*/  HFMA2.MMA R6, -RZ, RZ, 1.875, 0 ;  /* 0x3f800000ff067435 */ /* 0x000fe200000001ff */
[----:B------:R-:W-:-:S04]  /*01c0*/  FSETP.GE.AND P0, PT, R0, 9.010913848876953125, PT ;  /* 0x41102cb40000780b */ /* 0x000fc80003f06000 */
[----:B------:R-:W1:Y:S02]  /*01d0*/  MUFU.EX2 R5, R5 ;  /* 0x0000000500057308 */ /* 0x000e640000000800 */
[----:B-1----:R-:W-:-:S06]  /*01e0*/  FADD R7, R5, 1 ;  /* 0x3f80000005077421 */ /* 0x002fcc0000000000 */
[----:B------:R-:W1:Y:S02]  /*01f0*/  MUFU.RCP R7, R7 ;  /* 0x0000000700077308 */ /* 0x000e640000001000 */
[----:B-1----:R-:W-:-:S05]  /*0200*/  FFMA.FTZ R6, R7, -2, R6 ;  /* 0xc000000007067823 */ /* 0x002fca0000010006 */
[----:B------:R-:W-:-:S04]  /*0210*/  FSEL R9, R6, 1, !P0 ;  /* 0x3f80000006097808 */ /* 0x000fc80004000000 */
[----:B------:R-:W-:Y:S01]  /*0220*/  LOP3.LUT R6, R9, 0x80000000, R8, 0xf8, !PT ;  /* 0x8000000009067812 */ /* 0x000fe200078ef808 */
[----:B------:R-:W-:Y:S06]  /*0230*/  BRA `(.L_x_2) ;  /* 0x00000000001c7947 */ /* 0x000fec0003800000 */
.L_x_1:
[----:B------:R-:W-:Y:S01]  /*0240*/  MOV R0, 0x3c80f082 ;  /* 0x3c80f08200007802 */ /* 0x000fe20000000f00 */
[----:B------:R-:W-:-:S04]  /*0250*/  FMUL R5, R8, R8 ;  /* 0x0000000808057220 */ /* 0x000fc80000400000 */
[----:B------:R-:W-:-:S04]  /*0260*/  FFMA.FTZ R0, R5, R0, -0.052303962409496307373 ;  /* 0xbd563cae05007423 */ /* 0x000fc80000010000 */
[----:B------:R-:W-:-:S04]  /*0270*/  FFMA.FTZ R0, R5, R0, 0.1331529766321182251 ;  /* 0x3e08594105007423 */ /* 0x000fc80000010000 */
[----:B------:R-:W-:-:S04]  /*0280*/  FFMA.FTZ R0, R5, R0, -0.33332768082618713379 ;  /* 0xbeaaa9ed05007423 */ /* 0x000fc80000010000 */
[----:B------:R-:W-:-:S04]  /*0290*/  FFMA.FTZ R5, R5, R0, RZ ;  /* 0x0000000005057223 */ /* 0x000fc800000100ff */
[----:B------:R-:W-:-:S07]  /*02a0*/  FFMA.FTZ R6, R8, R5, R8 ;  /* 0x0000000508067223 */ /* 0x000fce0000010008 */
.L_x_2:
[----:B------:R-:W-:Y:S05]  /*02b0*/  BSYNC B0 ;  /* 0x0000000000007941 */ /* 0x000fea0003800000 */
.L_x_0:
[----:B------:R-:W-:Y:S01]  /*02c0*/  FADD.FTZ R9, |R4|, -RZ ;  /* 0x800000ff04097221 */ /* 0x000fe20000010200 */
[----:B------:R-:W-:Y:S04]  /*02d0*/  BSSY B0, `(.L_x_3) ;  /* 0x0000014000007945 */ /* 0x000fe80003800000 */
[----:B------:R-:W-:-:S13]  /*02e0*/  FSETP.GE.AND P0, PT, R9, 0.60000002384185791016, PT ;  /* 0x3f19999a0900780b */ /* 0x000fda0003f06000 */
        /* <DEDUP_REMOVED lines=11> */
.L_x_4:
[----:B------:R-:W-:Y:S01]  /*03a0*/  MOV R0, 0x3c80f082 ;  /* 0x3c80f08200007802 */ /* 0x000fe20000000f00 */
[----:B------:R-:W-:-:S04]  /*03b0*/  FMUL R5, R4, R4 ;  /* 0x0000000404057220 */ /* 0x000fc80000400000 */
[----:B------:R-:W-:-:S04]  /*03c0*/  FFMA.FTZ R0, R5, R0, -0.052303962409496307373 ;  /* 0xbd563cae05007423 */ /* 0x000fc80000010000 */
[----:B------:R-:W-:-:S04]  /*03d0*/  FFMA.FTZ R0, R5, R0, 0.1331529766321182251 ;  /* 0x3e08594105007423 */ /* 0x000fc80000010000 */
[----:B------:R-:W-:-:S04]  /*03e0*/  FFMA.FTZ R0, R5, R0, -0.33332768082618713379 ;  /* 0xbeaaa9ed05007423 */ /* 0x000fc80000010000 */
[----:B------:R-:W-:-:S04]  /*03f0*/  FFMA.FTZ R5, R5, R0, RZ ;  /* 0x0000000005057223 */ /* 0x000fc800000100ff */
[----:B------:R-:W-:-:S07]  /*0400*/  FFMA.FTZ R7, R4, R5, R4 ;  /* 0x0000000504077223 */ /* 0x000fce0000010004 */
.L_x_5:
[----:B------:R-:W-:Y:S05]  /*0410*/  BSYNC B0 ;  /* 0x0000000000007941 */ /* 0x000fea0003800000 */
.L_x_3:
[----:B------:R-:W-:Y:S01]  /*0420*/  STG.E.64 desc[UR4][R2.64], R6 ;  /* 0x0000000602007986 */ /* 0x000fe2000c101b04 */
[----:B------:R-:W-:Y:S05]  /*0430*/  EXIT ;  /* 0x000000000000794d */ /* 0x000fea0003800000 */
.L_x_6:
[----:B------:R-:W-:-:S00]  /*0440*/  BRA `(.L_x_6) ;  /* 0xfffffffc00fc7947 */ /* 0x000fc0000383ffff */
[----:B------:R-:W-:-:S00]  /*0450*/  NOP ;  /* 0x0000000000007918 */ /* 0x000fc00000000000 */
        /* <DEDUP_REMOVED lines=10> */
.L_x_7:


//--------------------- .nv.global.init           --------------------------
	.section	.nv.global.init,"aw",@progbits
.nv.global.init:
	.type		_$_str,@object
	.size		_$_str,(.L_0 - _$_str)
_$_str:
        /*0000*/ 	.byte	0x5f, 0x5f, 0x43, 0x55, 0x44, 0x41, 0x5f, 0x46, 0x54, 0x5a, 0x00
.L_0:


//--------------------- .nv.constant0.triton_poi_fused_convolution_tanh_38 --------------------------
	.section	.nv.constant0.triton_poi_fused_convolution_tanh_38,"a",@progbits
	.sectionflags	@""
	.align	4
.nv.constant0.triton_poi_fused_convolution_tanh_38:
	.zero		548
